	.headerflags	@"EF_CUDA_TEXMODE_UNIFIED EF_CUDA_64BIT_ADDRESS EF_CUDA_ACCELERATORS EF_CUDA_SM90 EF_CUDA_VIRTUAL_SM(EF_CUDA_SM90)"
	.elftype	@"ET_EXEC"


//--------------------- .nv.info                  --------------------------
	.section	.nv.info,"",@"SHT_CUDA_INFO"
	.align	4


	//----- nvinfo : EIATTR_REGCOUNT
	.align		4
        /*0000*/ 	.byte	0x04, 0x2f
        /*0002*/ 	.short	(.L_1 - .L_0)
	.align		4
.L_0:
        /*0004*/ 	.word	index@(triton_poi_fused_cat_convolution_16)
        /*0008*/ 	.word	0x00000028


	//----- nvinfo : EIATTR_MIN_STACK_SIZE
	.align		4
.L_1:
        /*000c*/ 	.byte	0x04, 0x12
        /*000e*/ 	.short	(.L_3 - .L_2)
	.align		4
.L_2:
        /*0010*/ 	.word	index@(triton_poi_fused_cat_convolution_16)
        /*0014*/ 	.word	0x00000000


	//----- nvinfo : EIATTR_FRAME_SIZE
	.align		4
.L_3:
        /*0018*/ 	.byte	0x04, 0x11
        /*001a*/ 	.short	(.L_5 - .L_4)
	.align		4
.L_4:
        /*001c*/ 	.word	index@(triton_poi_fused_cat_convolution_16)
        /*0020*/ 	.word	0x00000000


	//----- nvinfo : EIATTR_MIN_STACK_SIZE
	.align		4
.L_5:
        /*0024*/ 	.byte	0x04, 0x12
        /*0026*/ 	.short	(.L_7 - .L_6)
	.align		4
.L_6:
        /*0028*/ 	.word	index@(triton_poi_fused_cat_convolution_16)
        /*002c*/ 	.word	0x00000000
.L_7:


//--------------------- .nv.info.triton_poi_fused_cat_convolution_16 --------------------------
	.section	.nv.info.triton_poi_fused_cat_convolution_16,"",@"SHT_CUDA_INFO"
	.sectionflags	@""
	.align	4


	//----- nvinfo : EIATTR_CUDA_API_VERSION
	.align		4
        /*0000*/ 	.byte	0x04, 0x37
        /*0002*/ 	.short	(.L_9 - .L_8)
.L_8:
        /*0004*/ 	.word	0x0000007c


	//----- nvinfo : EIATTR_KPARAM_INFO
	.align		4
.L_9:
        /*0008*/ 	.byte	0x04, 0x17
        /*000a*/ 	.short	(.L_11 - .L_10)
.L_10:
        /*000c*/ 	.word	0x00000000
        /*0010*/ 	.short	0x0007
        /*0012*/ 	.short	0x0034
        /*0014*/ 	.byte	0x00, 0xf0, 0x11, 0x00


	//----- nvinfo : EIATTR_KPARAM_INFO
	.align		4
.L_11:
        /*0018*/ 	.byte	0x04, 0x17
        /*001a*/ 	.short	(.L_13 - .L_12)
.L_12:
        /*001c*/ 	.word	0x00000000
        /*0020*/ 	.short	0x0006
        /*0022*/ 	.short	0x0030
        /*0024*/ 	.byte	0x00, 0xf0, 0x11, 0x00


	//----- nvinfo : EIATTR_KPARAM_INFO
	.align		4
.L_13:
        /*0028*/ 	.byte	0x04, 0x17
        /*002a*/ 	.short	(.L_15 - .L_14)
.L_14:
        /*002c*/ 	.word	0x00000000
        /*0030*/ 	.short	0x0005
        /*0032*/ 	.short	0x0028
        /*0034*/ 	.byte	0x00, 0xf4, 0x21, 0x00


	//----- nvinfo : EIATTR_KPARAM_INFO
	.align		4
.L_15:
        /*0038*/ 	.byte	0x04, 0x17
        /*003a*/ 	.short	(.L_17 - .L_16)
.L_16:
        /*003c*/ 	.word	0x00000000
        /*0040*/ 	.short	0x0004
        /*0042*/ 	.short	0x0020
        /*0044*/ 	.byte	0x00, 0xf4, 0x21, 0x00


	//----- nvinfo : EIATTR_KPARAM_INFO
	.align		4
.L_17:
        /*0048*/ 	.byte	0x04, 0x17
        /*004a*/ 	.short	(.L_19 - .L_18)
.L_18:
        /*004c*/ 	.word	0x00000000
        /*0050*/ 	.short	0x0003
        /*0052*/ 	.short	0x0018
        /*0054*/ 	.byte	0x00, 0xf4, 0x21, 0x00


	//----- nvinfo : EIATTR_KPARAM_INFO
	.align		4
.L_19:
        /*0058*/ 	.byte	0x04, 0x17
        /*005a*/ 	.short	(.L_21 - .L_20)
.L_20:
        /*005c*/ 	.word	0x00000000
        /*0060*/ 	.short	0x0002
        /*0062*/ 	.short	0x0010
        /*0064*/ 	.byte	0x00, 0xf4, 0x21, 0x00


	//----- nvinfo : EIATTR_KPARAM_INFO
	.align		4
.L_21:
        /*0068*/ 	.byte	0x04, 0x17
        /*006a*/ 	.short	(.L_23 - .L_22)
.L_22:
        /*006c*/ 	.word	0x00000000
        /*0070*/ 	.short	0x0001
        /*0072*/ 	.short	0x0008
        /*0074*/ 	.byte	0x00, 0xf4, 0x21, 0x00


	//----- nvinfo : EIATTR_KPARAM_INFO
	.align		4
.L_23:
        /*0078*/ 	.byte	0x04, 0x17
        /*007a*/ 	.short	(.L_25 - .L_24)
.L_24:
        /*007c*/ 	.word	0x00000000
        /*0080*/ 	.short	0x0000
        /*0082*/ 	.short	0x0000
        /*0084*/ 	.byte	0x00, 0xf4, 0x21, 0x00


	//----- nvinfo : EIATTR_SPARSE_MMA_MASK
	.align		4
.L_25:
        /*0088*/ 	.byte	0x03, 0x50
        /*008a*/ 	.short	0x0000


	//----- nvinfo : EIATTR_MAXREG_COUNT
	.align		4
        /*008c*/ 	.byte	0x03, 0x1b
        /*008e*/ 	.short	0x00ff


	//----- nvinfo : EIATTR_EXIT_INSTR_OFFSETS
	.align		4
        /*0090*/ 	.byte	0x04, 0x1c
        /*0092*/ 	.short	(.L_27 - .L_26)


	//   ....[0]....
.L_26:
        /*0094*/ 	.word	0x00001150


	//   ....[1]....
        /*0098*/ 	.word	0x00001170


	//----- nvinfo : EIATTR_REQNTID
	.align		4
.L_27:
        /*009c*/ 	.byte	0x04, 0x10
        /*009e*/ 	.short	(.L_29 - .L_28)
.L_28:
        /*00a0*/ 	.word	0x00000080
        /*00a4*/ 	.word	0x00000001
        /*00a8*/ 	.word	0x00000001


	//----- nvinfo : EIATTR_CBANK_PARAM_SIZE
	.align		4
.L_29:
        /*00ac*/ 	.byte	0x03, 0x19
        /*00ae*/ 	.short	0x0038


	//----- nvinfo : EIATTR_PARAM_CBANK
	.align		4
        /*00b0*/ 	.byte	0x04, 0x0a
        /*00b2*/ 	.short	(.L_31 - .L_30)
	.align		4
.L_30:
        /*00b4*/ 	.word	index@(.nv.constant0.triton_poi_fused_cat_convolution_16)
        /*00b8*/ 	.short	0x0210
        /*00ba*/ 	.short	0x0038


	//----- nvinfo : EIATTR_SW_WAR
	.align		4
.L_31:
        /*00bc*/ 	.byte	0x04, 0x36
        /*00be*/ 	.short	(.L_33 - .L_32)
.L_32:
        /*00c0*/ 	.word	0x00000008
.L_33:


//--------------------- .nv.callgraph             --------------------------
	.section	.nv.callgraph,"",@"SHT_CUDA_CALLGRAPH"
	.align	4
	.sectionentsize	8
	.align		4
        /*0000*/ 	.word	0x00000000
	.align		4
        /*0004*/ 	.word	0xffffffff
	.align		4
        /*0008*/ 	.word	0x00000000
	.align		4
        /*000c*/ 	.word	0xfffffffe
	.align		4
        /*0010*/ 	.word	0x00000000
	.align		4
        /*0014*/ 	.word	0xfffffffd
	.align		4
        /*0018*/ 	.word	0x00000000
	.align		4
        /*001c*/ 	.word	0xfffffffc


//--------------------- .text.triton_poi_fused_cat_convolution_16 --------------------------
	.section	.text.triton_poi_fused_cat_convolution_16,"ax",@progbits
	.sectionflags	@"SHF_BARRIERS=1"
	.align	128
        .global         triton_poi_fused_cat_convolution_16
        .type           triton_poi_fused_cat_convolution_16,@function
        .size           triton_poi_fused_cat_convolution_16,(.L_x_1 - triton_poi_fused_cat_convolution_16)
        .other          triton_poi_fused_cat_convolution_16,@"STO_CUDA_ENTRY STV_DEFAULT"
triton_poi_fused_cat_convolution_16:
.text.triton_poi_fused_cat_convolution_16:
[----:B------:R-:W0:Y:S01]  /*0000*/  LDC R1, c[0x0][0x28] ;  /* 0x00000a00ff017b82 */ /* 0x000e220000000800 */
[----:B------:R-:W1:Y:S07]  /*0010*/  S2R R6, SR_CTAID.Y ;  /* 0x0000000000067919 */ /* 0x000e6e0000002600 */
[----:B------:R-:W2:Y:S01]  /*0020*/  LDC.64 R14, c[0x0][0x210] ;  /* 0x00008400ff0e7b82 */ /* 0x000ea20000000a00 */
[----:B------:R-:W-:Y:S02]  /*0030*/  CS2R R16, SRZ ;  /* 0x0000000000107805 */ /* 0x000fe4000001ff00 */
[----:B------:R-:W-:Y:S01]  /*0040*/  CS2R R18, SRZ ;  /* 0x0000000000127805 */ /* 0x000fe2000001ff00 */
[----:B------:R-:W3:Y:S01]  /*0050*/  S2R R2, SR_TID.X ;  /* 0x0000000000027919 */ /* 0x000ee20000002100 */
[----:B------:R-:W-:-:S02]  /*0060*/  CS2R R20, SRZ ;  /* 0x0000000000147805 */ /* 0x000fc4000001ff00 */
[----:B------:R-:W-:Y:S01]  /*0070*/  CS2R R22, SRZ ;  /* 0x0000000000167805 */ /* 0x000fe2000001ff00 */
[----:B------:R-:W-:Y:S01]  /*0080*/  ULDC.64 UR6, c[0x0][0x208] ;  /* 0x0000820000067ab9 */ /* 0x000fe20000000a00 */
[----:B------:R-:W4:Y:S01]  /*0090*/  S2R R12, SR_CTAID.X ;  /* 0x00000000000c7919 */ /* 0x000f220000002500 */
[----:B------:R-:W5:Y:S01]  /*00a0*/  LDC.64 R34, c[0x0][0x218] ;  /* 0x00008600ff227b82 */ /* 0x000f620000000a00 */
[----:B-1----:R-:W-:Y:S02]  /*00b0*/  IMAD.SHL.U32 R6, R6, 0x40, RZ ;  /* 0x0000004006067824 */ /* 0x002fe400078e00ff */
[----:B---3--:R-:W-:Y:S01]  /*00c0*/  IMAD.SHL.U32 R3, R2, 0x4, RZ ;  /* 0x0000000402037824 */ /* 0x008fe200078e00ff */
[----:B------:R-:W-:Y:S01]  /*00d0*/  SHF.R.U32.HI R13, RZ, 0x4, R2 ;  /* 0x00000004ff0d7819 */ /* 0x000fe20000011602 */
[----:B----4-:R-:W-:-:S03]  /*00e0*/  IMAD.SHL.U32 R12, R12, 0x10, RZ ;  /* 0x000000100c0c7824 */ /* 0x010fc600078e00ff */
[----:B------:R-:W-:Y:S02]  /*00f0*/  LOP3.LUT R28, R6, 0x3c, R3, 0xf8, !PT ;  /* 0x0000003c061c7812 */ /* 0x000fe400078ef803 */
[----:B------:R-:W-:-:S03]  /*0100*/  SGXT.U32 R13, R13, 0x3 ;  /* 0x000000030d0d781a */ /* 0x000fc60000000000 */
[----:B------:R-:W-:Y:S01]  /*0110*/  IMAD.HI R3, R28, 0x2aaaaaab, RZ ;  /* 0x2aaaaaab1c037827 */ /* 0x000fe200078e02ff */
[----:B------:R-:W-:Y:S02]  /*0120*/  LOP3.LUT R5, R12, R13, RZ, 0xfc, !PT ;  /* 0x0000000d0c057212 */ /* 0x000fe400078efcff */
[----:B------:R-:W-:Y:S02]  /*0130*/  LOP3.LUT R4, R12, 0x8, R13, 0xfe, !PT ;  /* 0x000000080c047812 */ /* 0x000fe400078efe0d */
[----:B------:R-:W-:Y:S02]  /*0140*/  SHF.R.U32.HI R0, RZ, 0x1f, R3 ;  /* 0x0000001fff007819 */ /* 0x000fe40000011603 */
[----:B------:R-:W-:Y:S02]  /*0150*/  ISETP.GE.AND P1, PT, R5, 0x9, PT ;  /* 0x000000090500780c */ /* 0x000fe40003f26270 */
[----:B------:R-:W-:Y:S02]  /*0160*/  LEA.HI.SX32 R3, R3, R0, 0x1a ;  /* 0x0000000003037211 */ /* 0x000fe400078fd2ff */
[----:B------:R-:W-:-:S03]  /*0170*/  ISETP.GE.AND P0, PT, R4, 0x9, PT ;  /* 0x000000090400780c */ /* 0x000fc60003f06270 */
[C---:B------:R-:W-:Y:S02]  /*0180*/  IMAD R0, R3.reuse, -0x180, R28 ;  /* 0xfffffe8003007824 */ /* 0x040fe400078e021c */
[----:B------:R-:W-:Y:S01]  /*0190*/  IMAD R33, R3, 0x6c0, RZ ;  /* 0x000006c003217824 */ /* 0x000fe200078e02ff */
[----:B------:R-:W-:Y:S02]  /*01a0*/  CS2R R8, SRZ ;  /* 0x0000000000087805 */ /* 0x000fe4000001ff00 */
[----:B------:R-:W-:Y:S02]  /*01b0*/  CS2R R10, SRZ ;  /* 0x00000000000a7805 */ /* 0x000fe4000001ff00 */
[C---:B------:R-:W-:Y:S01]  /*01c0*/  ISETP.LT.AND P2, PT, R0.reuse, 0xc0, !P1 ;  /* 0x000000c00000780c */ /* 0x040fe20004f41270 */
[--C-:B------:R-:W-:Y:S01]  /*01d0*/  IMAD R37, R5, 0xc0, R33.reuse ;  /* 0x000000c005257824 */ /* 0x100fe200078e0221 */
[----:B------:R-:W-:Y:S01]  /*01e0*/  ISETP.LT.AND P3, PT, R0, 0xc0, !P0 ;  /* 0x000000c00000780c */ /* 0x000fe20004761270 */
[----:B------:R-:W-:Y:S01]  /*01f0*/  IMAD R33, R4, 0xc0, R33 ;  /* 0x000000c004217824 */ /* 0x000fe200078e0221 */
[----:B------:R-:W-:Y:S01]  /*0200*/  ISETP.LT.AND P2, PT, R28, 0x600, P2 ;  /* 0x000006001c00780c */ /* 0x000fe20001741270 */
[----:B------:R-:W-:Y:S01]  /*0210*/  IMAD.IADD R25, R0, 0x1, R37 ;  /* 0x0000000100197824 */ /* 0x000fe200078e0225 */
[----:B------:R-:W-:Y:S01]  /*0220*/  ISETP.LT.AND P3, PT, R28, 0x600, P3 ;  /* 0x000006001c00780c */ /* 0x000fe20001f61270 */
[----:B------:R-:W-:-:S02]  /*0230*/  IMAD.IADD R7, R0, 0x1, R33 ;  /* 0x0000000100077824 */ /* 0x000fc400078e0221 */
[----:B--2---:R-:W-:-:S04]  /*0240*/  IMAD.WIDE R24, R25, 0x4, R14 ;  /* 0x0000000419187825 */ /* 0x004fc800078e020e */
[----:B-----5:R-:W-:-:S04]  /*0250*/  IMAD.WIDE R34, R0, 0x4, R34 ;  /* 0x0000000400227825 */ /* 0x020fc800078e0222 */
[----:B------:R-:W-:Y:S01]  /*0260*/  IMAD.WIDE R14, R7, 0x4, R14 ;  /* 0x00000004070e7825 */ /* 0x000fe200078e020e */
[----:B------:R1:W2:Y:S01]  /*0270*/  @P2 LDG.E.EL.128 R16, desc[UR6][R24.64] ;  /* 0x0000000618102981 */ /* 0x0002a2000c2e1d00 */
[----:B------:R-:W-:Y:S02]  /*0280*/  LOP3.LUT R31, R6, R13, RZ, 0xfc, !PT ;  /* 0x0000000d061f7212 */ /* 0x000fe400078efcff */
[----:B------:R-:W-:Y:S01]  /*0290*/  LOP3.LUT R29, R6, 0x8, R13, 0xfe, !PT ;  /* 0x00000008061d7812 */ /* 0x000fe200078efe0d */
[----:B------:R-:W3:Y:S01]  /*02a0*/  @P2 LDG.E.EL.128 R20, desc[UR6][R34.64] ;  /* 0x0000000622142981 */ /* 0x000ee2000c2e1d00 */
[----:B------:R-:W-:Y:S02]  /*02b0*/  LOP3.LUT R27, R6, 0x10, R13, 0xfe, !PT ;  /* 0x00000010061b7812 */ /* 0x000fe400078efe0d */
[----:B------:R-:W-:Y:S01]  /*02c0*/  LOP3.LUT R26, R6, 0x18, R13, 0xfe, !PT ;  /* 0x00000018061a7812 */ /* 0x000fe200078efe0d */
[----:B------:R4:W5:Y:S01]  /*02d0*/  @P3 LDG.E.EL.128 R8, desc[UR6][R14.64] ;  /* 0x000000060e083981 */ /* 0x000962000c2e1d00 */
[----:B------:R-:W-:-:S02]  /*02e0*/  LOP3.LUT R7, R6, 0x30, R13, 0xfe, !PT ;  /* 0x0000003006077812 */ /* 0x000fc400078efe0d */
[----:B-1----:R-:W-:Y:S02]  /*02f0*/  LOP3.LUT R25, R6, 0x20, R13, 0xfe, !PT ;  /* 0x0000002006197812 */ /* 0x002fe400078efe0d */
[----:B------:R-:W-:Y:S02]  /*0300*/  LOP3.LUT R24, R6, 0x28, R13, 0xfe, !PT ;  /* 0x0000002806187812 */ /* 0x000fe400078efe0d */
[----:B------:R-:W-:Y:S02]  /*0310*/  LOP3.LUT R2, R12, 0xf, R2, 0xf8, !PT ;  /* 0x0000000f0c027812 */ /* 0x000fe400078ef802 */
[----:B------:R-:W-:Y:S02]  /*0320*/  LOP3.LUT R6, R6, 0x38, R13, 0xfe, !PT ;  /* 0x0000003806067812 */ /* 0x000fe400078efe0d */
[----:B------:R-:W-:Y:S02]  /*0330*/  CS2R R12, SRZ ;  /* 0x00000000000c7805 */ /* 0x000fe4000001ff00 */
[----:B----4-:R-:W-:-:S06]  /*0340*/  CS2R R14, SRZ ;  /* 0x00000000000e7805 */ /* 0x010fcc000001ff00 */
[----:B------:R1:W4:Y:S01]  /*0350*/  @P3 LDG.E.EL.128 R12, desc[UR6][R34.64] ;  /* 0x00000006220c3981 */ /* 0x000322000c2e1d00 */
[C---:B------:R-:W-:Y:S02]  /*0360*/  ISETP.LT.AND P1, PT, R28.reuse, 0x600, !P1 ;  /* 0x000006001c00780c */ /* 0x040fe40004f21270 */
[----:B------:R-:W-:Y:S01]  /*0370*/  ISETP.LT.AND P0, PT, R28, 0x600, !P0 ;  /* 0x000006001c00780c */ /* 0x000fe20004701270 */
[----:B------:R-:W-:-:S04]  /*0380*/  VIADD R28, R0, 0xffffff40 ;  /* 0xffffff40001c7836 */ /* 0x000fc80000000000 */
[--C-:B------:R-:W-:Y:S02]  /*0390*/  IMAD.IADD R30, R37, 0x1, R28.reuse ;  /* 0x00000001251e7824 */ /* 0x100fe400078e021c */
[----:B------:R-:W-:Y:S01]  /*03a0*/  IMAD.IADD R28, R33, 0x1, R28 ;  /* 0x00000001211c7824 */ /* 0x000fe200078e021c */
[----:B-1----:R-:W1:Y:S08]  /*03b0*/  LDC.64 R34, c[0x0][0x228] ;  /* 0x00008a00ff227b82 */ /* 0x002e700000000a00 */
[----:B------:R-:W2:Y:S01]  /*03c0*/  LDC.64 R32, c[0x0][0x220] ;  /* 0x00008800ff207b82 */ /* 0x000ea20000000a00 */
[----:B-1----:R-:W-:Y:S01]  /*03d0*/  IMAD.WIDE R34, R0, 0x4, R34 ;  /* 0x0000000400227825 */ /* 0x002fe200078e0222 */
[----:B--2---:R-:W-:-:S02]  /*03e0*/  SEL R17, R17, RZ, P2 ;  /* 0x000000ff11117207 */ /* 0x004fc40001000000 */
[----:B---3--:R-:W-:Y:S02]  /*03f0*/  SEL R36, R21, RZ, P2 ;  /* 0x000000ff15247207 */ /* 0x008fe40001000000 */
[----:B------:R-:W-:Y:S02]  /*0400*/  SEL R37, R20, RZ, P2 ;  /* 0x000000ff14257207 */ /* 0x000fe40001000000 */
[C---:B------:R-:W-:Y:S01]  /*0410*/  FSETP.GEU.AND P5, PT, R17.reuse, -R36, PT ;  /* 0x800000241100720b */ /* 0x040fe20003fae000 */
[----:B------:R-:W-:Y:S01]  /*0420*/  FADD R21, R17, R36 ;  /* 0x0000002411157221 */ /* 0x000fe20000000000 */
[----:B------:R-:W-:Y:S02]  /*0430*/  SEL R16, R16, RZ, P2 ;  /* 0x000000ff10107207 */ /* 0x000fe40001000000 */
[----:B------:R-:W-:Y:S02]  /*0440*/  SEL R17, R22, RZ, P2 ;  /* 0x000000ff16117207 */ /* 0x000fe40001000000 */
[----:B------:R-:W-:-:S02]  /*0450*/  SEL R18, R18, RZ, P2 ;  /* 0x000000ff12127207 */ /* 0x000fc40001000000 */
[----:B-----5:R-:W-:Y:S01]  /*0460*/  SEL R8, R8, RZ, P3 ;  /* 0x000000ff08087207 */ /* 0x020fe20001800000 */
[----:B------:R-:W-:Y:S01]  /*0470*/  FADD R20, R16, R37 ;  /* 0x0000002510147221 */ /* 0x000fe20000000000 */
[----:B------:R-:W-:Y:S01]  /*0480*/  FSEL R21, R21, RZ, P5 ;  /* 0x000000ff15157208 */ /* 0x000fe20002800000 */
[----:B------:R-:W-:Y:S01]  /*0490*/  FADD R22, R18, R17 ;  /* 0x0000001112167221 */ /* 0x000fe20000000000 */
[----:B------:R-:W-:Y:S02]  /*04a0*/  FSETP.GEU.AND P4, PT, R16, -R37, PT ;  /* 0x800000251000720b */ /* 0x000fe40003f8e000 */
[----:B----4-:R-:W-:Y:S02]  /*04b0*/  SEL R12, R12, RZ, P3 ;  /* 0x000000ff0c0c7207 */ /* 0x010fe40001800000 */
[----:B------:R-:W-:Y:S02]  /*04c0*/  SEL R19, R19, RZ, P2 ;  /* 0x000000ff13137207 */ /* 0x000fe40001000000 */
[C---:B------:R-:W-:Y:S01]  /*04d0*/  FSETP.GEU.AND P5, PT, R8.reuse, -R12, PT ;  /* 0x8000000c0800720b */ /* 0x040fe20003fae000 */
[----:B------:R-:W-:Y:S01]  /*04e0*/  FADD R8, R8, R12 ;  /* 0x0000000c08087221 */ /* 0x000fe20000000000 */
[----:B------:R-:W-:-:S02]  /*04f0*/  SEL R16, R23, RZ, P2 ;  /* 0x000000ff17107207 */ /* 0x000fc40001000000 */
[----:B------:R-:W-:Y:S02]  /*0500*/  FSETP.GEU.AND P6, PT, R18, -R17, PT ;  /* 0x800000111200720b */ /* 0x000fe40003fce000 */
[----:B------:R-:W-:Y:S02]  /*0510*/  SEL R12, R13, RZ, P3 ;  /* 0x000000ff0d0c7207 */ /* 0x000fe40001800000 */
[----:B------:R-:W-:Y:S01]  /*0520*/  SEL R9, R9, RZ, P3 ;  /* 0x000000ff09097207 */ /* 0x000fe20001800000 */
[----:B------:R-:W-:Y:S01]  /*0530*/  FADD R23, R19, R16 ;  /* 0x0000001013177221 */ /* 0x000fe20000000000 */
[----:B------:R-:W-:Y:S02]  /*0540*/  FSEL R22, R22, RZ, P6 ;  /* 0x000000ff16167208 */ /* 0x000fe40003000000 */
[----:B------:R-:W-:Y:S02]  /*0550*/  FSEL R20, R20, RZ, P4 ;  /* 0x000000ff14147208 */ /* 0x000fe40002000000 */
[C---:B------:R-:W-:Y:S01]  /*0560*/  FSETP.GEU.AND P6, PT, R9.reuse, -R12, PT ;  /* 0x8000000c0900720b */ /* 0x040fe20003fce000 */
[----:B------:R-:W-:Y:S01]  /*0570*/  FADD R9, R9, R12 ;  /* 0x0000000c09097221 */ /* 0x000fe20000000000 */
[----:B------:R-:W-:-:S02]  /*0580*/  ISETP.GT.AND P2, PT, R0, 0xbf, P1 ;  /* 0x000000bf0000780c */ /* 0x000fc40000f44270 */
[----:B------:R-:W-:Y:S02]  /*0590*/  FSETP.GEU.AND P4, PT, R19, -R16, PT ;  /* 0x800000101300720b */ /* 0x000fe40003f8e000 */
[----:B------:R-:W-:Y:S02]  /*05a0*/  SEL R13, R14, RZ, P3 ;  /* 0x000000ff0e0d7207 */ /* 0x000fe40001800000 */
[----:B------:R-:W-:Y:S02]  /*05b0*/  SEL R10, R10, RZ, P3 ;  /* 0x000000ff0a0a7207 */ /* 0x000fe40001800000 */
[----:B------:R-:W-:Y:S02]  /*05c0*/  SEL R11, R11, RZ, P3 ;  /* 0x000000ff0b0b7207 */ /* 0x000fe40001800000 */
[----:B------:R-:W-:Y:S02]  /*05d0*/  SEL R12, R15, RZ, P3 ;  /* 0x000000ff0f0c7207 */ /* 0x000fe40001800000 */
[----:B------:R-:W-:-:S02]  /*05e0*/  FSEL R23, R23, RZ, P4 ;  /* 0x000000ff17177208 */ /* 0x000fc40002000000 */
[C---:B------:R-:W-:Y:S01]  /*05f0*/  FSETP.GEU.AND P4, PT, R10.reuse, -R13, PT ;  /* 0x8000000d0a00720b */ /* 0x040fe20003f8e000 */
[----:B------:R-:W-:Y:S01]  /*0600*/  FADD R10, R10, R13 ;  /* 0x0000000d0a0a7221 */ /* 0x000fe20000000000 */
[C---:B------:R-:W-:Y:S01]  /*0610*/  FSETP.GEU.AND P3, PT, R11.reuse, -R12, PT ;  /* 0x8000000c0b00720b */ /* 0x040fe20003f6e000 */
[----:B------:R-:W-:Y:S01]  /*0620*/  FADD R11, R11, R12 ;  /* 0x0000000c0b0b7221 */ /* 0x000fe20000000000 */
[----:B------:R-:W-:Y:S02]  /*0630*/  CS2R R16, SRZ ;  /* 0x0000000000107805 */ /* 0x000fe4000001ff00 */
[----:B------:R-:W-:Y:S02]  /*0640*/  CS2R R18, SRZ ;  /* 0x0000000000127805 */ /* 0x000fe4000001ff00 */
[----:B------:R-:W-:Y:S02]  /*0650*/  CS2R R12, SRZ ;  /* 0x00000000000c7805 */ /* 0x000fe4000001ff00 */
[----:B------:R-:W-:Y:S01]  /*0660*/  CS2R R14, SRZ ;  /* 0x00000000000e7805 */ /* 0x000fe2000001ff00 */
[----:B------:R-:W-:-:S05]  /*0670*/  IMAD.WIDE R36, R30, 0x4, R32 ;  /* 0x000000041e247825 */ /* 0x000fca00078e0220 */
[----:B------:R-:W2:Y:S04]  /*0680*/  @P2 LDG.E.EL.128 R16, desc[UR6][R36.64] ;  /* 0x0000000624102981 */ /* 0x000ea8000c2e1d00 */
[----:B------:R-:W3:Y:S01]  /*0690*/  @P2 LDG.E.EL.128 R12, desc[UR6][R34.64+-0x300] ;  /* 0xfffd0006220c2981 */ /* 0x000ee2000c2e1d00 */
[----:B------:R-:W-:Y:S02]  /*06a0*/  FSEL R8, R8, RZ, P5 ;  /* 0x000000ff08087208 */ /* 0x000fe40002800000 */
[----:B------:R-:W-:Y:S02]  /*06b0*/  ISETP.GE.AND P5, PT, R0, 0xc0, PT ;  /* 0x000000c00000780c */ /* 0x000fe40003fa6270 */
[----:B------:R-:W-:Y:S01]  /*06c0*/  FSEL R9, R9, RZ, P6 ;  /* 0x000000ff09097208 */ /* 0x000fe20003000000 */
[----:B------:R-:W-:Y:S01]  /*06d0*/  IMAD.WIDE R32, R28, 0x4, R32 ;  /* 0x000000041c207825 */ /* 0x000fe200078e0220 */
[----:B--2---:R-:W-:-:S02]  /*06e0*/  SEL R16, R16, RZ, P2 ;  /* 0x000000ff10107207 */ /* 0x004fc40001000000 */
[----:B---3--:R-:W-:Y:S02]  /*06f0*/  SEL R37, R12, RZ, P2 ;  /* 0x000000ff0c257207 */ /* 0x008fe40001000000 */
[----:B------:R-:W-:Y:S02]  /*0700*/  SEL R13, R13, RZ, P2 ;  /* 0x000000ff0d0d7207 */ /* 0x000fe40001000000 */
[C---:B------:R-:W-:Y:S01]  /*0710*/  FSETP.GEU.AND P6, PT, R16.reuse, -R37, PT ;  /* 0x800000251000720b */ /* 0x040fe20003fce000 */
[----:B------:R-:W-:Y:S01]  /*0720*/  FADD R12, R16, R37 ;  /* 0x00000025100c7221 */ /* 0x000fe20000000000 */
[----:B------:R-:W-:Y:S02]  /*0730*/  SEL R16, R17, RZ, P2 ;  /* 0x000000ff11107207 */ /* 0x000fe40001000000 */
[----:B------:R-:W-:Y:S02]  /*0740*/  SEL R18, R18, RZ, P2 ;  /* 0x000000ff12127207 */ /* 0x000fe40001000000 */
[----:B------:R-:W-:-:S02]  /*0750*/  @P5 FSEL R20, R12, RZ, P6 ;  /* 0x000000ff0c145208 */ /* 0x000fc40003000000 */
[----:B------:R-:W-:Y:S02]  /*0760*/  SEL R28, R19, RZ, P2 ;  /* 0x000000ff131c7207 */ /* 0x000fe40001000000 */
[----:B------:R-:W-:Y:S02]  /*0770*/  SEL R17, R14, RZ, P2 ;  /* 0x000000ff0e117207 */ /* 0x000fe40001000000 */
[----:B------:R-:W-:Y:S02]  /*0780*/  SEL R37, R15, RZ, P2 ;  /* 0x000000ff0f257207 */ /* 0x000fe40001000000 */
[C---:B------:R-:W-:Y:S01]  /*0790*/  FSETP.GEU.AND P6, PT, R16.reuse, -R13, PT ;  /* 0x8000000d1000720b */ /* 0x040fe20003fce000 */
[----:B------:R-:W-:Y:S01]  /*07a0*/  FADD R16, R16, R13 ;  /* 0x0000000d10107221 */ /* 0x000fe20000000000 */
[----:B------:R-:W-:Y:S01]  /*07b0*/  ISETP.GT.AND P2, PT, R0, 0xbf, P0 ;  /* 0x000000bf0000780c */ /* 0x000fe20000744270 */
[----:B------:R-:W-:Y:S01]  /*07c0*/  FADD R36, R18, R17 ;  /* 0x0000001112247221 */ /* 0x000fe20000000000 */
[----:B------:R-:W-:-:S02]  /*07d0*/  CS2R R12, SRZ ;  /* 0x00000000000c7805 */ /* 0x000fc4000001ff00 */
[----:B------:R-:W-:Y:S02]  /*07e0*/  @P5 FSEL R21, R16, RZ, P6 ;  /* 0x000000ff10155208 */ /* 0x000fe40003000000 */
[----:B------:R-:W-:Y:S02]  /*07f0*/  CS2R R14, SRZ ;  /* 0x00000000000e7805 */ /* 0x000fe4000001ff00 */
[----:B------:R-:W-:Y:S02]  /*0800*/  FSETP.GEU.AND P6, PT, R18, -R17, PT ;  /* 0x800000111200720b */ /* 0x000fe40003fce000 */
[----:B------:R-:W-:Y:S02]  /*0810*/  CS2R R16, SRZ ;  /* 0x0000000000107805 */ /* 0x000fe4000001ff00 */
[----:B------:R-:W-:Y:S01]  /*0820*/  CS2R R18, SRZ ;  /* 0x0000000000127805 */ /* 0x000fe2000001ff00 */
[----:B------:R-:W2:Y:S05]  /*0830*/  @P2 LDG.E.EL.128 R12, desc[UR6][R32.64] ;  /* 0x00000006200c2981 */ /* 0x000eaa000c2e1d00 */
[----:B------:R-:W3:Y:S01]  /*0840*/  @P2 LDG.E.EL.128 R16, desc[UR6][R34.64+-0x300] ;  /* 0xfffd000622102981 */ /* 0x000ee2000c2e1d00 */
[----:B------:R-:W1:Y:S01]  /*0850*/  S2R R30, SR_TID.X ;  /* 0x00000000001e7919 */ /* 0x000e620000002100 */
[----:B------:R-:W4:Y:S01]  /*0860*/  S2UR UR5, SR_CgaCtaId ;  /* 0x00000000000579c3 */ /* 0x000f220000008800 */
[----:B------:R-:W-:-:S02]  /*0870*/  @P5 FSEL R22, R36, RZ, P6 ;  /* 0x000000ff24165208 */ /* 0x000fc40003000000 */
[C---:B------:R-:W-:Y:S01]  /*0880*/  FSETP.GEU.AND P6, PT, R28.reuse, -R37, PT ;  /* 0x800000251c00720b */ /* 0x040fe20003fce000 */
[----:B------:R-:W-:Y:S01]  /*0890*/  FADD R28, R28, R37 ;  /* 0x000000251c1c7221 */ /* 0x000fe20000000000 */
[----:B------:R-:W-:-:S04]  /*08a0*/  UMOV UR4, 0x400 ;  /* 0x0000040000047882 */ /* 0x000fc80000000000 */
[----:B------:R-:W-:Y:S02]  /*08b0*/  @P5 FSEL R23, R28, RZ, P6 ;  /* 0x000000ff1c175208 */ /* 0x000fe40003000000 */
[----:B------:R-:W-:Y:S01]  /*08c0*/  FSEL R10, R10, RZ, P4 ;  /* 0x000000ff0a0a7208 */ /* 0x000fe20002000000 */
[----:B----4-:R-:W-:Y:S01]  /*08d0*/  UPRMT UR4, UR5, 0x654, UR4 ;  /* 0x0000065405047896 */ /* 0x010fe20008000004 */
[----:B------:R-:W-:Y:S01]  /*08e0*/  FSEL R11, R11, RZ, P3 ;  /* 0x000000ff0b0b7208 */ /* 0x000fe20001800000 */
[----:B------:R-:W-:Y:S01]  /*08f0*/  IMAD R0, R3, 0xd80, R0 ;  /* 0x00000d8003007824 */ /* 0x000fe200078e0200 */
[----:B--2---:R-:W-:Y:S01]  /*0900*/  SEL R33, R12, RZ, P2 ;  /* 0x000000ff0c217207 */ /* 0x004fe20001000000 */
[----:B-1----:R-:W-:Y:S01]  /*0910*/  IMAD.SHL.U32 R12, R30, 0x40, RZ ;  /* 0x000000401e0c7824 */ /* 0x002fe200078e00ff */
[----:B---3--:R-:W-:-:S04]  /*0920*/  SEL R16, R16, RZ, P2 ;  /* 0x000000ff10107207 */ /* 0x008fc80001000000 */
[C---:B------:R-:W-:Y:S01]  /*0930*/  FSETP.GEU.AND P6, PT, R33.reuse, -R16, PT ;  /* 0x800000102100720b */ /* 0x040fe20003fce000 */
[----:B------:R-:W-:Y:S01]  /*0940*/  FADD R28, R33, R16 ;  /* 0x00000010211c7221 */ /* 0x000fe20000000000 */
[----:B------:R-:W-:Y:S02]  /*0950*/  SHF.R.U32.HI R33, RZ, 0x4, R30 ;  /* 0x00000004ff217819 */ /* 0x000fe4000001161e */
[----:B------:R-:W-:Y:S02]  /*0960*/  LOP3.LUT R16, R12, 0x3c0, RZ, 0xc0, !PT ;  /* 0x000003c00c107812 */ /* 0x000fe400078ec0ff */
[----:B------:R-:W-:Y:S02]  /*0970*/  SGXT.U32 R33, R33, 0x3 ;  /* 0x000000032121781a */ /* 0x000fe40000000000 */
[C---:B------:R-:W-:Y:S02]  /*0980*/  LOP3.LUT R32, R16.reuse, 0x10, RZ, 0xfc, !PT ;  /* 0x0000001010207812 */ /* 0x040fe400078efcff */
[----:B------:R-:W-:-:S02]  /*0990*/  LOP3.LUT R34, R16, 0x20, RZ, 0xfc, !PT ;  /* 0x0000002010227812 */ /* 0x000fc400078efcff */
[C---:B------:R-:W-:Y:S02]  /*09a0*/  LOP3.LUT R12, R16.reuse, R33, RZ, 0xfc, !PT ;  /* 0x00000021100c7212 */ /* 0x040fe400078efcff */
[----:B------:R-:W-:Y:S02]  /*09b0*/  LOP3.LUT R36, R16, 0x30, RZ, 0xfc, !PT ;  /* 0x0000003010247812 */ /* 0x000fe400078efcff */
[----:B------:R-:W-:Y:S02]  /*09c0*/  LEA.HI R35, R32, UR4, RZ, 0x1e ;  /* 0x0000000420237c11 */ /* 0x000fe4000f8ff0ff */
[----:B------:R-:W-:Y:S02]  /*09d0*/  LEA.HI R33, R16, UR4, RZ, 0x1e ;  /* 0x0000000410217c11 */ /* 0x000fe4000f8ff0ff */
[----:B------:R-:W-:Y:S02]  /*09e0*/  SEL R13, R13, RZ, P2 ;  /* 0x000000ff0d0d7207 */ /* 0x000fe40001000000 */
[----:B------:R-:W-:-:S02]  /*09f0*/  SEL R32, R17, RZ, P2 ;  /* 0x000000ff11207207 */ /* 0x000fc40001000000 */
[----:B------:R-:W-:Y:S02]  /*0a00*/  SEL R14, R14, RZ, P2 ;  /* 0x000000ff0e0e7207 */ /* 0x000fe40001000000 */
[----:B------:R-:W-:Y:S02]  /*0a10*/  SEL R17, R18, RZ, P2 ;  /* 0x000000ff12117207 */ /* 0x000fe40001000000 */
[----:B------:R-:W-:Y:S02]  /*0a20*/  LEA.HI R37, R34, UR4, RZ, 0x1e ;  /* 0x0000000422257c11 */ /* 0x000fe4000f8ff0ff */
[----:B------:R-:W-:Y:S02]  /*0a30*/  SEL R15, R15, RZ, P2 ;  /* 0x000000ff0f0f7207 */ /* 0x000fe40001000000 */
[----:B------:R-:W-:Y:S02]  /*0a40*/  SEL R18, R19, RZ, P2 ;  /* 0x000000ff13127207 */ /* 0x000fe40001000000 */
[----:B------:R-:W-:Y:S01]  /*0a50*/  LEA.HI R36, R36, UR4, RZ, 0x1e ;  /* 0x0000000424247c11 */ /* 0x000fe2000f8ff0ff */
[----:B------:R-:W-:Y:S01]  /*0a60*/  IMAD R33, R12, 0x4, R33 ;  /* 0x000000040c217824 */ /* 0x000fe200078e0221 */
[C---:B------:R-:W-:Y:S01]  /*0a70*/  FSETP.GEU.AND P4, PT, R13.reuse, -R32, PT ;  /* 0x800000200d00720b */ /* 0x040fe20003f8e000 */
[----:B------:R-:W-:Y:S01]  /*0a80*/  FADD R13, R13, R32 ;  /* 0x000000200d0d7221 */ /* 0x000fe20000000000 */
[----:B------:R-:W-:Y:S01]  /*0a90*/  @P5 FSEL R8, R28, RZ, P6 ;  /* 0x000000ff1c085208 */ /* 0x000fe20003000000 */
[----:B------:R-:W-:Y:S01]  /*0aa0*/  IMAD R16, R12, 0x4, R35 ;  /* 0x000000040c107824 */ /* 0x000fe200078e0223 */
[C---:B------:R-:W-:Y:S01]  /*0ab0*/  FSETP.GEU.AND P6, PT, R14.reuse, -R17, PT ;  /* 0x800000110e00720b */ /* 0x040fe20003fce000 */
[----:B------:R-:W-:Y:S01]  /*0ac0*/  FADD R14, R14, R17 ;  /* 0x000000110e0e7221 */ /* 0x000fe20000000000 */
[----:B------:R-:W-:Y:S01]  /*0ad0*/  FSETP.GEU.AND P2, PT, R15, -R18, PT ;  /* 0x800000120f00720b */ /* 0x000fe20003f4e000 */
[----:B------:R-:W-:-:S02]  /*0ae0*/  IMAD R35, R12, 0x4, R37 ;  /* 0x000000040c237824 */ /* 0x000fc400078e0225 */
[----:B------:R-:W-:Y:S01]  /*0af0*/  FADD R15, R15, R18 ;  /* 0x000000120f0f7221 */ /* 0x000fe20000000000 */
[----:B------:R-:W-:Y:S01]  /*0b00*/  IMAD R12, R12, 0x4, R36 ;  /* 0x000000040c0c7824 */ /* 0x000fe200078e0224 */
[----:B------:R-:W-:Y:S01]  /*0b10*/  @P5 FSEL R9, R13, RZ, P4 ;  /* 0x000000ff0d095208 */ /* 0x000fe20002000000 */
[----:B------:R-:W-:Y:S01]  /*0b20*/  STS [R33], R20 ;  /* 0x0000001421007388 */ /* 0x000fe20000000800 */
[----:B------:R-:W-:Y:S02]  /*0b30*/  @P5 FSEL R10, R14, RZ, P6 ;  /* 0x000000ff0e0a5208 */ /* 0x000fe40003000000 */
[----:B------:R-:W-:Y:S01]  /*0b40*/  @P5 FSEL R11, R15, RZ, P2 ;  /* 0x000000ff0f0b5208 */ /* 0x000fe20001000000 */
[----:B------:R-:W-:Y:S04]  /*0b50*/  STS [R16+0x40], R21 ;  /* 0x0000401510007388 */ /* 0x000fe80000000800 */
[----:B------:R-:W-:Y:S01]  /*0b60*/  STS [R35+0x80], R22 ;  /* 0x0000801623007388 */ /* 0x000fe20000000800 */
[----:B------:R-:W-:-:S03]  /*0b70*/  SHF.R.U32.HI R13, RZ, 0x2, R30 ;  /* 0x00000002ff0d7819 */ /* 0x000fc6000001161e */
[----:B------:R-:W-:Y:S01]  /*0b80*/  STS [R12+0xc0], R23 ;  /* 0x0000c0170c007388 */ /* 0x000fe20000000800 */
[----:B------:R-:W-:-:S03]  /*0b90*/  LOP3.LUT R30, R30, 0x7f, RZ, 0xc0, !PT ;  /* 0x0000007f1e1e7812 */ /* 0x000fc600078ec0ff */
[----:B------:R1:W-:Y:S04]  /*0ba0*/  STS [R33+0x20], R8 ;  /* 0x0000200821007388 */ /* 0x0003e80000000800 */
[----:B------:R-:W-:Y:S04]  /*0bb0*/  STS [R16+0x60], R9 ;  /* 0x0000600910007388 */ /* 0x000fe80000000800 */
[----:B------:R-:W-:Y:S04]  /*0bc0*/  STS [R35+0xa0], R10 ;  /* 0x0000a00a23007388 */ /* 0x000fe80000000800 */
[----:B------:R2:W-:Y:S01]  /*0bd0*/  STS [R12+0xe0], R11 ;  /* 0x0000e00b0c007388 */ /* 0x0005e20000000800 */
[----:B------:R-:W-:-:S02]  /*0be0*/  LOP3.LUT R15, R30, 0x80, RZ, 0xfc, !PT ;  /* 0x000000801e0f7812 */ /* 0x000fc400078efcff */
[C---:B------:R-:W-:Y:S02]  /*0bf0*/  LOP3.LUT R19, R30.reuse, 0x100, RZ, 0xfc, !PT ;  /* 0x000001001e137812 */ /* 0x040fe400078efcff */
[----:B------:R-:W-:Y:S02]  /*0c00*/  LOP3.LUT R28, R30, 0x180, RZ, 0xfc, !PT ;  /* 0x000001801e1c7812 */ /* 0x000fe400078efcff */
[----:B------:R-:W-:Y:S02]  /*0c10*/  SHF.R.U32.HI R18, RZ, 0x2, R15 ;  /* 0x00000002ff127819 */ /* 0x000fe4000001160f */
[----:B------:R-:W-:Y:S02]  /*0c20*/  SHF.R.U32.HI R19, RZ, 0x2, R19 ;  /* 0x00000002ff137819 */ /* 0x000fe40000011613 */
[----:B------:R-:W-:Y:S02]  /*0c30*/  LOP3.LUT R14, R13, 0x1c, RZ, 0xc0, !PT ;  /* 0x0000001c0d0e7812 */ /* 0x000fe400078ec0ff */
[----:B------:R-:W-:-:S02]  /*0c40*/  SHF.R.U32.HI R15, RZ, 0x2, R28 ;  /* 0x00000002ff0f7819 */ /* 0x000fc4000001161c */
[----:B-1----:R-:W-:Y:S02]  /*0c50*/  LOP3.LUT R33, R30, 0x280, RZ, 0xfc, !PT ;  /* 0x000002801e217812 */ /* 0x002fe400078efcff */
[----:B------:R-:W-:Y:S02]  /*0c60*/  LOP3.LUT R18, R18, 0x3c, RZ, 0xc0, !PT ;  /* 0x0000003c12127812 */ /* 0x000fe400078ec0ff */
[----:B------:R-:W-:Y:S01]  /*0c70*/  LOP3.LUT R28, R19, 0x5c, RZ, 0xc0, !PT ;  /* 0x0000005c131c7812 */ /* 0x000fe200078ec0ff */
[----:B------:R-:W-:Y:S01]  /*0c80*/  VIADD R17, R14, UR4 ;  /* 0x000000040e117c36 */ /* 0x000fe20008000000 */
[----:B------:R-:W-:Y:S01]  /*0c90*/  LOP3.LUT R32, R30, 0x200, RZ, 0xfc, !PT ;  /* 0x000002001e207812 */ /* 0x000fe200078efcff */
[----:B------:R-:W-:Y:S01]  /*0ca0*/  VIADD R19, R18, UR4 ;  /* 0x0000000412137c36 */ /* 0x000fe20008000000 */
[----:B--2---:R-:W-:Y:S01]  /*0cb0*/  SHF.R.U32.HI R12, RZ, 0x2, R33 ;  /* 0x00000002ff0c7819 */ /* 0x004fe20000011621 */
[----:B------:R-:W-:Y:S01]  /*0cc0*/  VIADD R33, R28, UR4 ;  /* 0x000000041c217c36 */ /* 0x000fe20008000000 */
[C---:B------:R-:W-:Y:S01]  /*0cd0*/  LOP3.LUT R16, R30.reuse, 0x300, RZ, 0xfc, !PT ;  /* 0x000003001e107812 */ /* 0x040fe200078efcff */
[C---:B------:R-:W-:Y:S01]  /*0ce0*/  IMAD R17, R30.reuse, 0x4, R17 ;  /* 0x000000041e117824 */ /* 0x040fe200078e0211 */
[----:B------:R-:W-:Y:S01]  /*0cf0*/  BAR.SYNC.DEFER_BLOCKING 0x0 ;  /* 0x0000000000007b1d */ /* 0x000fe20000010000 */
[C---:B------:R-:W-:Y:S01]  /*0d00*/  LOP3.LUT R13, R30.reuse, 0x380, RZ, 0xfc, !PT ;  /* 0x000003801e0d7812 */ /* 0x040fe200078efcff */
[C---:B------:R-:W-:Y:S01]  /*0d10*/  IMAD R19, R30.reuse, 0x4, R19 ;  /* 0x000000041e137824 */ /* 0x040fe200078e0213 */
[----:B------:R-:W-:Y:S01]  /*0d20*/  SHF.R.U32.HI R14, RZ, 0x2, R32 ;  /* 0x00000002ff0e7819 */ /* 0x000fe20000011620 */
[----:B------:R-:W-:Y:S01]  /*0d30*/  IMAD R32, R30, 0x4, R33 ;  /* 0x000000041e207824 */ /* 0x000fe200078e0221 */
[----:B------:R-:W-:-:S02]  /*0d40*/  SHF.R.U32.HI R16, RZ, 0x2, R16 ;  /* 0x00000002ff107819 */ /* 0x000fc40000011610 */
[----:B------:R-:W-:Y:S02]  /*0d50*/  SHF.R.U32.HI R13, RZ, 0x2, R13 ;  /* 0x00000002ff0d7819 */ /* 0x000fe4000001160d */
[----:B------:R-:W-:Y:S02]  /*0d60*/  LOP3.LUT R15, R15, 0x7c, RZ, 0xc0, !PT ;  /* 0x0000007c0f0f7812 */ /* 0x000fe400078ec0ff */
[----:B------:R-:W-:Y:S02]  /*0d70*/  LOP3.LUT R14, R14, 0x9c, RZ, 0xc0, !PT ;  /* 0x0000009c0e0e7812 */ /* 0x000fe400078ec0ff */
[----:B------:R-:W-:Y:S02]  /*0d80*/  LOP3.LUT R18, R12, 0xbc, RZ, 0xc0, !PT ;  /* 0x000000bc0c127812 */ /* 0x000fe400078ec0ff */
[----:B------:R-:W-:Y:S01]  /*0d90*/  LOP3.LUT R16, R16, 0xdc, RZ, 0xc0, !PT ;  /* 0x000000dc10107812 */ /* 0x000fe200078ec0ff */
[----:B------:R-:W-:Y:S01]  /*0da0*/  VIADD R15, R15, UR4 ;  /* 0x000000040f0f7c36 */ /* 0x000fe20008000000 */
[----:B------:R-:W-:Y:S01]  /*0db0*/  LOP3.LUT R28, R13, 0xfc, RZ, 0xc0, !PT ;  /* 0x000000fc0d1c7812 */ /* 0x000fe200078ec0ff */
[----:B------:R-:W-:Y:S01]  /*0dc0*/  VIADD R35, R18, UR4 ;  /* 0x0000000412237c36 */ /* 0x000fe20008000000 */
[----:B------:R-:W1:Y:S01]  /*0dd0*/  LDC.64 R12, c[0x0][0x230] ;  /* 0x00008c00ff0c7b82 */ /* 0x000e620000000a00 */
[----:B------:R2:W3:Y:S04]  /*0de0*/  LDS R37, [R17] ;  /* 0x0000000011257984 */ /* 0x0004e80000000800 */
[----:B------:R4:W5:Y:S04]  /*0df0*/  LDS R33, [R19+0x200] ;  /* 0x0002000013217984 */ /* 0x0009680000000800 */
[----:B------:R-:W1:Y:S01]  /*0e00*/  LDS R32, [R32+0x400] ;  /* 0x0004000020207984 */ /* 0x000e620000000800 */
[----:B--2---:R-:W-:-:S02]  /*0e10*/  VIADD R17, R14, UR4 ;  /* 0x000000040e117c36 */ /* 0x004fc40008000000 */
[----:B------:R-:W-:Y:S02]  /*0e20*/  VIADD R16, R16, UR4 ;  /* 0x0000000410107c36 */ /* 0x000fe40008000000 */
[----:B------:R-:W-:Y:S02]  /*0e30*/  VIADD R34, R28, UR4 ;  /* 0x000000041c227c36 */ /* 0x000fe40008000000 */
[C---:B------:R-:W-:Y:S02]  /*0e40*/  IMAD R14, R30.reuse, 0x4, R15 ;  /* 0x000000041e0e7824 */ /* 0x040fe400078e020f */
[C---:B------:R-:W-:Y:S02]  /*0e50*/  IMAD R18, R30.reuse, 0x4, R17 ;  /* 0x000000041e127824 */ /* 0x040fe400078e0211 */
[C---:B------:R-:W-:Y:S02]  /*0e60*/  IMAD R28, R30.reuse, 0x4, R35 ;  /* 0x000000041e1c7824 */ /* 0x040fe400078e0223 */
[C---:B----4-:R-:W-:Y:S01]  /*0e70*/  IMAD R19, R30.reuse, 0x4, R16 ;  /* 0x000000041e137824 */ /* 0x050fe200078e0210 */
[----:B------:R-:W2:Y:S01]  /*0e80*/  LDS R14, [R14+0x600] ;  /* 0x000600000e0e7984 */ /* 0x000ea20000000800 */
[----:B------:R-:W-:-:S03]  /*0e90*/  IMAD R15, R30, 0x4, R34 ;  /* 0x000000041e0f7824 */ /* 0x000fc600078e0222 */
[----:B------:R-:W4:Y:S04]  /*0ea0*/  LDS R18, [R18+0x800] ;  /* 0x0008000012127984 */ /* 0x000f280000000800 */
[----:B------:R1:W2:Y:S04]  /*0eb0*/  LDS R30, [R28+0xa00] ;  /* 0x000a00001c1e7984 */ /* 0x0002a80000000800 */
[----:B------:R-:W2:Y:S04]  /*0ec0*/  LDS R19, [R19+0xc00] ;  /* 0x000c000013137984 */ /* 0x000ea80000000800 */
[----:B------:R-:W2:Y:S01]  /*0ed0*/  LDS R15, [R15+0xe00] ;  /* 0x000e00000f0f7984 */ /* 0x000ea20000000800 */
[----:B------:R-:W-:-:S04]  /*0ee0*/  ISETP.GE.AND P2, PT, R2, 0x9, PT ;  /* 0x000000090200780c */ /* 0x000fc80003f46270 */
[----:B------:R-:W-:Y:S02]  /*0ef0*/  ISETP.LT.AND P5, PT, R31, 0x600, !P2 ;  /* 0x000006001f00780c */ /* 0x000fe400057a1270 */
[----:B------:R-:W-:Y:S01]  /*0f00*/  ISETP.LT.AND P3, PT, R27, 0x600, !P2 ;  /* 0x000006001b00780c */ /* 0x000fe20005761270 */
[C-C-:B------:R-:W-:Y:S01]  /*0f10*/  IMAD R27, R29.reuse, 0x9, R2.reuse ;  /* 0x000000091d1b7824 */ /* 0x140fe200078e0202 */
[----:B------:R-:W-:Y:S01]  /*0f20*/  ISETP.LT.AND P4, PT, R29, 0x600, !P2 ;  /* 0x000006001d00780c */ /* 0x000fe20005781270 */
[----:B------:R-:W-:Y:S01]  /*0f30*/  IMAD R31, R31, 0x9, R2 ;  /* 0x000000091f1f7824 */ /* 0x000fe200078e0202 */
[----:B01----:R-:W0:Y:S01]  /*0f40*/  LDC.64 R28, c[0x0][0x238] ;  /* 0x00008e00ff1c7b82 */ /* 0x003e220000000a00 */
[----:B------:R-:W-:Y:S02]  /*0f50*/  ISETP.LT.AND P6, PT, R26, 0x600, !P2 ;  /* 0x000006001a00780c */ /* 0x000fe400057c1270 */
[C---:B------:R-:W-:Y:S02]  /*0f60*/  VIADD R35, R31.reuse, 0x90 ;  /* 0x000000901f237836 */ /* 0x040fe40000000000 */
[----:B------:R-:W-:-:S04]  /*0f70*/  IMAD.WIDE R16, R31, 0x4, R12 ;  /* 0x000000041f107825 */ /* 0x000fc800078e020c */
[--C-:B------:R-:W-:Y:S01]  /*0f80*/  IMAD.WIDE R26, R27, 0x4, R12.reuse ;  /* 0x000000041b1a7825 */ /* 0x100fe200078e020c */
[----:B---3--:R1:W-:Y:S03]  /*0f90*/  @P5 STG.E desc[UR6][R16.64], R37 ;  /* 0x0000002510005986 */ /* 0x0083e6000c101906 */
[----:B------:R-:W-:Y:S01]  /*0fa0*/  IMAD.WIDE R34, R35, 0x4, R12 ;  /* 0x0000000423227825 */ /* 0x000fe200078e020c */
[----:B------:R-:W-:Y:S01]  /*0fb0*/  ISETP.LT.AND P5, PT, R25, 0x600, !P2 ;  /* 0x000006001900780c */ /* 0x000fe200057a1270 */
[----:B-----5:R3:W-:Y:S01]  /*0fc0*/  @P4 STG.E desc[UR6][R26.64], R33 ;  /* 0x000000211a004986 */ /* 0x0207e2000c101906 */
[----:B------:R-:W-:Y:S01]  /*0fd0*/  ISETP.LT.AND P4, PT, R24, 0x600, !P2 ;  /* 0x000006001800780c */ /* 0x000fe20005781270 */
[----:B------:R-:W-:Y:S02]  /*0fe0*/  IMAD R25, R5, 0x180, R0 ;  /* 0x0000018005197824 */ /* 0x000fe400078e0200 */
[----:B------:R3:W-:Y:S01]  /*0ff0*/  @P3 STG.E desc[UR6][R34.64], R32 ;  /* 0x0000002022003986 */ /* 0x0007e2000c101906 */
[----:B------:R-:W-:Y:S01]  /*1000*/  ISETP.LT.AND P3, PT, R7, 0x600, !P2 ;  /* 0x000006000700780c */ /* 0x000fe20005761270 */
[C---:B------:R-:W-:Y:S01]  /*1010*/  VIADD R3, R31.reuse, 0xd8 ;  /* 0x000000d81f037836 */ /* 0x040fe20000000000 */
[----:B------:R-:W-:Y:S01]  /*1020*/  ISETP.LT.AND P2, PT, R6, 0x600, !P2 ;  /* 0x000006000600780c */ /* 0x000fe20005741270 */
[----:B------:R-:W-:-:S02]  /*1030*/  VIADD R5, R31, 0x120 ;  /* 0x000001201f057836 */ /* 0x000fc40000000000 */
[C---:B------:R-:W-:Y:S02]  /*1040*/  VIADD R7, R31.reuse, 0x168 ;  /* 0x000001681f077836 */ /* 0x040fe40000000000 */
[C---:B-1----:R-:W-:Y:S02]  /*1050*/  VIADD R17, R31.reuse, 0x1b0 ;  /* 0x000001b01f117836 */ /* 0x042fe40000000000 */
[----:B------:R-:W-:Y:S02]  /*1060*/  IMAD R37, R4, 0x180, R0 ;  /* 0x0000018004257824 */ /* 0x000fe400078e0200 */
[----:B------:R-:W-:Y:S02]  /*1070*/  VIADD R31, R31, 0x1f8 ;  /* 0x000001f81f1f7836 */ /* 0x000fe40000000000 */
[----:B------:R-:W-:-:S04]  /*1080*/  IMAD.WIDE R2, R3, 0x4, R12 ;  /* 0x0000000403027825 */ /* 0x000fc800078e020c */
[--C-:B------:R-:W-:Y:S01]  /*1090*/  IMAD.WIDE R4, R5, 0x4, R12.reuse ;  /* 0x0000000405047825 */ /* 0x100fe200078e020c */
[----:B--2---:R3:W-:Y:S03]  /*10a0*/  @P6 STG.E desc[UR6][R2.64], R14 ;  /* 0x0000000e02006986 */ /* 0x0047e6000c101906 */
[--C-:B------:R-:W-:Y:S01]  /*10b0*/  IMAD.WIDE R6, R7, 0x4, R12.reuse ;  /* 0x0000000407067825 */ /* 0x100fe200078e020c */
[----:B----4-:R3:W-:Y:S03]  /*10c0*/  @P5 STG.E desc[UR6][R4.64], R18 ;  /* 0x0000001204005986 */ /* 0x0107e6000c101906 */
[--C-:B------:R-:W-:Y:S01]  /*10d0*/  IMAD.WIDE R16, R17, 0x4, R12.reuse ;  /* 0x0000000411107825 */ /* 0x100fe200078e020c */
[----:B------:R3:W-:Y:S03]  /*10e0*/  @P4 STG.E desc[UR6][R6.64], R30 ;  /* 0x0000001e06004986 */ /* 0x0007e6000c101906 */
[----:B------:R-:W-:Y:S01]  /*10f0*/  IMAD.WIDE R12, R31, 0x4, R12 ;  /* 0x000000041f0c7825 */ /* 0x000fe200078e020c */
[----:B------:R3:W-:Y:S03]  /*1100*/  @P3 STG.E desc[UR6][R16.64], R19 ;  /* 0x0000001310003986 */ /* 0x0007e6000c101906 */
[--C-:B0-----:R-:W-:Y:S01]  /*1110*/  IMAD.WIDE R24, R25, 0x4, R28.reuse ;  /* 0x0000000419187825 */ /* 0x101fe200078e021c */
[----:B------:R3:W-:Y:S04]  /*1120*/  @P2 STG.E desc[UR6][R12.64], R15 ;  /* 0x0000000f0c002986 */ /* 0x0007e8000c101906 */
[----:B------:R3:W-:Y:S01]  /*1130*/  @P1 STG.E.128 desc[UR6][R24.64], R20 ;  /* 0x0000001418001986 */ /* 0x0007e2000c101d06 */
[----:B------:R-:W-:Y:S01]  /*1140*/  IMAD.WIDE R28, R37, 0x4, R28 ;  /* 0x00000004251c7825 */ /* 0x000fe200078e021c */
[----:B------:R-:W-:Y:S06]  /*1150*/  @!P0 EXIT ;  /* 0x000000000000894d */ /* 0x000fec0003800000 */
[----:B------:R-:W-:Y:S01]  /*1160*/  STG.E.128 desc[UR6][R28.64], R8 ;  /* 0x000000081c007986 */ /* 0x000fe2000c101d06 */
[----:B------:R-:W-:Y:S05]  /*1170*/  EXIT ;  /* 0x000000000000794d */ /* 0x000fea0003800000 */
.L_x_0:
[----:B------:R-:W-:-:S00]  /*1180*/  BRA `(.L_x_0) ;  /* 0xfffffffc00fc7947 */ /* 0x000fc0000383ffff */
[----:B------:R-:W-:-:S00]  /*1190*/  NOP ;  /* 0x0000000000007918 */ /* 0x000fc00000000000 */
        /* <DEDUP_REMOVED lines=14> */
.L_x_1:


//--------------------- .nv.shared.triton_poi_fused_cat_convolution_16 --------------------------
	.section	.nv.shared.triton_poi_fused_cat_convolution_16,"aw",@nobits
	.sectionflags	@""
	.align	16
	.zero		1024


//--------------------- .nv.constant0.triton_poi_fused_cat_convolution_16 --------------------------
	.section	.nv.constant0.triton_poi_fused_cat_convolution_16,"a",@progbits
	.sectionflags	@""
	.align	4
.nv.constant0.triton_poi_fused_cat_convolution_16:
	.zero		584
